	.headerflags	@"EF_CUDA_TEXMODE_UNIFIED EF_CUDA_64BIT_ADDRESS EF_CUDA_ACCELERATORS EF_CUDA_SM90 EF_CUDA_VIRTUAL_SM(EF_CUDA_SM90)"
	.elftype	@"ET_EXEC"


//--------------------- .nv.info                  --------------------------
	.section	.nv.info,"",@"SHT_CUDA_INFO"
	.align	4


	//----- nvinfo : EIATTR_REGCOUNT
	.align		4
        /*0000*/ 	.byte	0x04, 0x2f
        /*0002*/ 	.short	(.L_1 - .L_0)
	.align		4
.L_0:
        /*0004*/ 	.word	index@(triton_poi_fused_cat_72)
        /*0008*/ 	.word	0x00000012


	//----- nvinfo : EIATTR_MIN_STACK_SIZE
	.align		4
.L_1:
        /*000c*/ 	.byte	0x04, 0x12
        /*000e*/ 	.short	(.L_3 - .L_2)
	.align		4
.L_2:
        /*0010*/ 	.word	index@(triton_poi_fused_cat_72)
        /*0014*/ 	.word	0x00000000


	//----- nvinfo : EIATTR_FRAME_SIZE
	.align		4
.L_3:
        /*0018*/ 	.byte	0x04, 0x11
        /*001a*/ 	.short	(.L_5 - .L_4)
	.align		4
.L_4:
        /*001c*/ 	.word	index@(triton_poi_fused_cat_72)
        /*0020*/ 	.word	0x00000000


	//----- nvinfo : EIATTR_MIN_STACK_SIZE
	.align		4
.L_5:
        /*0024*/ 	.byte	0x04, 0x12
        /*0026*/ 	.short	(.L_7 - .L_6)
	.align		4
.L_6:
        /*0028*/ 	.word	index@(triton_poi_fused_cat_72)
        /*002c*/ 	.word	0x00000000
.L_7:


//--------------------- .nv.info.triton_poi_fused_cat_72 --------------------------
	.section	.nv.info.triton_poi_fused_cat_72,"",@"SHT_CUDA_INFO"
	.sectionflags	@""
	.align	4


	//----- nvinfo : EIATTR_CUDA_API_VERSION
	.align		4
        /*0000*/ 	.byte	0x04, 0x37
        /*0002*/ 	.short	(.L_9 - .L_8)
.L_8:
        /*0004*/ 	.word	0x0000007c


	//----- nvinfo : EIATTR_KPARAM_INFO
	.align		4
.L_9:
        /*0008*/ 	.byte	0x04, 0x17
        /*000a*/ 	.short	(.L_11 - .L_10)
.L_10:
        /*000c*/ 	.word	0x00000000
        /*0010*/ 	.short	0x0004
        /*0012*/ 	.short	0x0020
        /*0014*/ 	.byte	0x00, 0xf0, 0x11, 0x00


	//----- nvinfo : EIATTR_KPARAM_INFO
	.align		4
.L_11:
        /*0018*/ 	.byte	0x04, 0x17
        /*001a*/ 	.short	(.L_13 - .L_12)
.L_12:
        /*001c*/ 	.word	0x00000000
        /*0020*/ 	.short	0x0003
        /*0022*/ 	.short	0x0018
        /*0024*/ 	.byte	0x00, 0xf4, 0x21, 0x00


	//----- nvinfo : EIATTR_KPARAM_INFO
	.align		4
.L_13:
        /*0028*/ 	.byte	0x04, 0x17
        /*002a*/ 	.short	(.L_15 - .L_14)
.L_14:
        /*002c*/ 	.word	0x00000000
        /*0030*/ 	.short	0x0002
        /*0032*/ 	.short	0x0010
        /*0034*/ 	.byte	0x00, 0xf4, 0x21, 0x00


	//----- nvinfo : EIATTR_KPARAM_INFO
	.align		4
.L_15:
        /*0038*/ 	.byte	0x04, 0x17
        /*003a*/ 	.short	(.L_17 - .L_16)
.L_16:
        /*003c*/ 	.word	0x00000000
        /*0040*/ 	.short	0x0001
        /*0042*/ 	.short	0x0008
        /*0044*/ 	.byte	0x00, 0xf4, 0x21, 0x00


	//----- nvinfo : EIATTR_KPARAM_INFO
	.align		4
.L_17:
        /*0048*/ 	.byte	0x04, 0x17
        /*004a*/ 	.short	(.L_19 - .L_18)
.L_18:
        /*004c*/ 	.word	0x00000000
        /*0050*/ 	.short	0x0000
        /*0052*/ 	.short	0x0000
        /*0054*/ 	.byte	0x00, 0xf4, 0x21, 0x00


	//----- nvinfo : EIATTR_SPARSE_MMA_MASK
	.align		4
.L_19:
        /*0058*/ 	.byte	0x03, 0x50
        /*005a*/ 	.short	0x0000


	//----- nvinfo : EIATTR_MAXREG_COUNT
	.align		4
        /*005c*/ 	.byte	0x03, 0x1b
        /*005e*/ 	.short	0x00ff


	//----- nvinfo : EIATTR_EXIT_INSTR_OFFSETS
	.align		4
        /*0060*/ 	.byte	0x04, 0x1c
        /*0062*/ 	.short	(.L_21 - .L_20)


	//   ....[0]....
.L_20:
        /*0064*/ 	.word	0x000001b0


	//   ....[1]....
        /*0068*/ 	.word	0x000001d0


	//----- nvinfo : EIATTR_REQNTID
	.align		4
.L_21:
        /*006c*/ 	.byte	0x04, 0x10
        /*006e*/ 	.short	(.L_23 - .L_22)
.L_22:
        /*0070*/ 	.word	0x00000080
        /*0074*/ 	.word	0x00000001
        /*0078*/ 	.word	0x00000001


	//----- nvinfo : EIATTR_CBANK_PARAM_SIZE
	.align		4
.L_23:
        /*007c*/ 	.byte	0x03, 0x19
        /*007e*/ 	.short	0x0024


	//----- nvinfo : EIATTR_PARAM_CBANK
	.align		4
        /*0080*/ 	.byte	0x04, 0x0a
        /*0082*/ 	.short	(.L_25 - .L_24)
	.align		4
.L_24:
        /*0084*/ 	.word	index@(.nv.constant0.triton_poi_fused_cat_72)
        /*0088*/ 	.short	0x0210
        /*008a*/ 	.short	0x0024


	//----- nvinfo : EIATTR_SW_WAR
	.align		4
.L_25:
        /*008c*/ 	.byte	0x04, 0x36
        /*008e*/ 	.short	(.L_27 - .L_26)
.L_26:
        /*0090*/ 	.word	0x00000008
.L_27:


//--------------------- .nv.callgraph             --------------------------
	.section	.nv.callgraph,"",@"SHT_CUDA_CALLGRAPH"
	.align	4
	.sectionentsize	8
	.align		4
        /*0000*/ 	.word	0x00000000
	.align		4
        /*0004*/ 	.word	0xffffffff
	.align		4
        /*0008*/ 	.word	0x00000000
	.align		4
        /*000c*/ 	.word	0xfffffffe
	.align		4
        /*0010*/ 	.word	0x00000000
	.align		4
        /*0014*/ 	.word	0xfffffffd
	.align		4
        /*0018*/ 	.word	0x00000000
	.align		4
        /*001c*/ 	.word	0xfffffffc


//--------------------- .text.triton_poi_fused_cat_72 --------------------------
	.section	.text.triton_poi_fused_cat_72,"ax",@progbits
	.align	128
        .global         triton_poi_fused_cat_72
        .type           triton_poi_fused_cat_72,@function
        .size           triton_poi_fused_cat_72,(.L_x_1 - triton_poi_fused_cat_72)
        .other          triton_poi_fused_cat_72,@"STO_CUDA_ENTRY STV_DEFAULT"
triton_poi_fused_cat_72:
.text.triton_poi_fused_cat_72:
[----:B------:R-:W0:Y:S01]  /*0000*/  LDC R1, c[0x0][0x28] ;  /* 0x00000a00ff017b82 */ /* 0x000e220000000800 */
[----:B------:R-:W1:Y:S07]  /*0010*/  S2R R0, SR_TID.X ;  /* 0x0000000000007919 */ /* 0x000e6e0000002100 */
[----:B------:R-:W2:Y:S01]  /*0020*/  LDC.64 R2, c[0x0][0x210] ;  /* 0x00008400ff027b82 */ /* 0x000ea20000000a00 */
[----:B------:R-:W-:Y:S01]  /*0030*/  HFMA2.MMA R13, -RZ, RZ, 0, 0 ;  /* 0x00000000ff0d7435 */ /* 0x000fe200000001ff */
[----:B------:R-:W-:Y:S01]  /*0040*/  ULDC.64 UR4, c[0x0][0x208] ;  /* 0x0000820000047ab9 */ /* 0x000fe20000000a00 */
[----:B------:R-:W3:Y:S05]  /*0050*/  S2R R11, SR_CTAID.X ;  /* 0x00000000000b7919 */ /* 0x000eea0000002500 */
[----:B------:R-:W4:Y:S08]  /*0060*/  LDC.64 R4, c[0x0][0x218] ;  /* 0x00008600ff047b82 */ /* 0x000f300000000a00 */
[----:B------:R-:W5:Y:S08]  /*0070*/  LDC.64 R6, c[0x0][0x220] ;  /* 0x00008800ff067b82 */ /* 0x000f700000000a00 */
[----:B------:R-:W4:Y:S01]  /*0080*/  LDC.64 R8, c[0x0][0x228] ;  /* 0x00008a00ff087b82 */ /* 0x000f220000000a00 */
[----:B-1----:R-:W-:-:S05]  /*0090*/  LOP3.LUT R0, R0, 0x7f, RZ, 0xc0, !PT ;  /* 0x0000007f00007812 */ /* 0x002fca00078ec0ff */
[----:B---3--:R-:W-:-:S04]  /*00a0*/  IMAD R11, R11, 0x80, R0 ;  /* 0x000000800b0b7824 */ /* 0x008fc800078e0200 */
[C---:B--2---:R-:W-:Y:S01]  /*00b0*/  IMAD.WIDE R2, R11.reuse, 0x4, R2 ;  /* 0x000000040b027825 */ /* 0x044fe200078e0202 */
[----:B------:R-:W-:-:S13]  /*00c0*/  ISETP.GE.AND P0, PT, R11, 0x800, PT ;  /* 0x000008000b00780c */ /* 0x000fda0003f06270 */
[----:B------:R4:W2:Y:S01]  /*00d0*/  @!P0 LDG.E R13, desc[UR4][R2.64] ;  /* 0x00000004020d8981 */ /* 0x0008a2000c1e1900 */
[----:B------:R-:W-:-:S04]  /*00e0*/  SHF.R.S32.HI R0, RZ, 0x1f, R11 ;  /* 0x0000001fff007819 */ /* 0x000fc8000001140b */
[----:B------:R-:W-:-:S04]  /*00f0*/  LEA.HI R0, R0, R11, RZ, 0x9 ;  /* 0x0000000b00007211 */ /* 0x000fc800078f48ff */
[----:B------:R-:W-:Y:S02]  /*0100*/  LOP3.LUT R10, R0, 0xfffffe00, RZ, 0xc0, !PT ;  /* 0xfffffe00000a7812 */ /* 0x000fe400078ec0ff */
[----:B------:R-:W-:-:S03]  /*0110*/  SHF.R.S32.HI R0, RZ, 0x9, R0 ;  /* 0x00000009ff007819 */ /* 0x000fc60000011400 */
[----:B------:R-:W-:-:S04]  /*0120*/  IMAD.IADD R11, R11, 0x1, -R10 ;  /* 0x000000010b0b7824 */ /* 0x000fc800078e0a0a */
[----:B------:R-:W-:-:S04]  /*0130*/  IMAD R11, R0, 0x4200, R11 ;  /* 0x00004200000b7824 */ /* 0x000fc800078e020b */
[----:B----4-:R-:W-:Y:S01]  /*0140*/  IMAD.WIDE R2, R11, 0x4, R4 ;  /* 0x000000040b027825 */ /* 0x010fe200078e0204 */
[----:B------:R-:W-:-:S05]  /*0150*/  IADD3 R15, R10, R11, RZ ;  /* 0x0000000b0a0f7210 */ /* 0x000fca0007ffe0ff */
[----:B-----5:R-:W-:-:S04]  /*0160*/  IMAD.WIDE R4, R15, 0x4, R6 ;  /* 0x000000040f047825 */ /* 0x020fc800078e0206 */
[----:B------:R-:W-:-:S04]  /*0170*/  IMAD.IADD R7, R10, 0x1, R15 ;  /* 0x000000010a077824 */ /* 0x000fc800078e020f */
[----:B0-----:R-:W-:Y:S01]  /*0180*/  IMAD.WIDE R6, R7, 0x4, R8 ;  /* 0x0000000407067825 */ /* 0x001fe200078e0208 */
[----:B--2---:R0:W-:Y:S04]  /*0190*/  @!P0 STG.E desc[UR4][R2.64], R13 ;  /* 0x0000000d02008986 */ /* 0x0041e8000c101904 */
[----:B------:R0:W-:Y:S02]  /*01a0*/  @!P0 STG.E desc[UR4][R4.64], R13 ;  /* 0x0000000d04008986 */ /* 0x0001e4000c101904 */
[----:B0-----:R-:W-:Y:S05]  /*01b0*/  @P0 EXIT ;  /* 0x000000000000094d */ /* 0x001fea0003800000 */
[----:B------:R-:W-:Y:S01]  /*01c0*/  STG.E desc[UR4][R6.64], R13 ;  /* 0x0000000d06007986 */ /* 0x000fe2000c101904 */
[----:B------:R-:W-:Y:S05]  /*01d0*/  EXIT ;  /* 0x000000000000794d */ /* 0x000fea0003800000 */
.L_x_0:
[----:B------:R-:W-:-:S00]  /*01e0*/  BRA `(.L_x_0) ;  /* 0xfffffffc00fc7947 */ /* 0x000fc0000383ffff */
[----:B------:R-:W-:-:S00]  /*01f0*/  NOP ;  /* 0x0000000000007918 */ /* 0x000fc00000000000 */
        /* <DEDUP_REMOVED lines=8> */
.L_x_1:


//--------------------- .nv.constant0.triton_poi_fused_cat_72 --------------------------
	.section	.nv.constant0.triton_poi_fused_cat_72,"a",@progbits
	.sectionflags	@""
	.align	4
.nv.constant0.triton_poi_fused_cat_72:
	.zero		564
